	.headerflags	@"EF_CUDA_TEXMODE_UNIFIED EF_CUDA_64BIT_ADDRESS EF_CUDA_ACCELERATORS EF_CUDA_SM90 EF_CUDA_VIRTUAL_SM(EF_CUDA_SM90)"
	.elftype	@"ET_EXEC"


//--------------------- .nv.info                  --------------------------
	.section	.nv.info,"",@"SHT_CUDA_INFO"
	.align	4


	//----- nvinfo : EIATTR_REGCOUNT
	.align		4
        /*0000*/ 	.byte	0x04, 0x2f
        /*0002*/ 	.short	(.L_1 - .L_0)
	.align		4
.L_0:
        /*0004*/ 	.word	index@(triton_poi_fused_convolution_relu_54)
        /*0008*/ 	.word	0x0000000c


	//----- nvinfo : EIATTR_MIN_STACK_SIZE
	.align		4
.L_1:
        /*000c*/ 	.byte	0x04, 0x12
        /*000e*/ 	.short	(.L_3 - .L_2)
	.align		4
.L_2:
        /*0010*/ 	.word	index@(triton_poi_fused_convolution_relu_54)
        /*0014*/ 	.word	0x00000000


	//----- nvinfo : EIATTR_FRAME_SIZE
	.align		4
.L_3:
        /*0018*/ 	.byte	0x04, 0x11
        /*001a*/ 	.short	(.L_5 - .L_4)
	.align		4
.L_4:
        /*001c*/ 	.word	index@(triton_poi_fused_convolution_relu_54)
        /*0020*/ 	.word	0x00000000


	//----- nvinfo : EIATTR_MIN_STACK_SIZE
	.align		4
.L_5:
        /*0024*/ 	.byte	0x04, 0x12
        /*0026*/ 	.short	(.L_7 - .L_6)
	.align		4
.L_6:
        /*0028*/ 	.word	index@(triton_poi_fused_convolution_relu_54)
        /*002c*/ 	.word	0x00000000
.L_7:


//--------------------- .nv.info.triton_poi_fused_convolution_relu_54 --------------------------
	.section	.nv.info.triton_poi_fused_convolution_relu_54,"",@"SHT_CUDA_INFO"
	.sectionflags	@""
	.align	4


	//----- nvinfo : EIATTR_CUDA_API_VERSION
	.align		4
        /*0000*/ 	.byte	0x04, 0x37
        /*0002*/ 	.short	(.L_9 - .L_8)
.L_8:
        /*0004*/ 	.word	0x0000007c


	//----- nvinfo : EIATTR_KPARAM_INFO
	.align		4
.L_9:
        /*0008*/ 	.byte	0x04, 0x17
        /*000a*/ 	.short	(.L_11 - .L_10)
.L_10:
        /*000c*/ 	.word	0x00000000
        /*0010*/ 	.short	0x0002
        /*0012*/ 	.short	0x0010
        /*0014*/ 	.byte	0x00, 0xf0, 0x11, 0x00


	//----- nvinfo : EIATTR_KPARAM_INFO
	.align		4
.L_11:
        /*0018*/ 	.byte	0x04, 0x17
        /*001a*/ 	.short	(.L_13 - .L_12)
.L_12:
        /*001c*/ 	.word	0x00000000
        /*0020*/ 	.short	0x0001
        /*0022*/ 	.short	0x0008
        /*0024*/ 	.byte	0x00, 0xf4, 0x21, 0x00


	//----- nvinfo : EIATTR_KPARAM_INFO
	.align		4
.L_13:
        /*0028*/ 	.byte	0x04, 0x17
        /*002a*/ 	.short	(.L_15 - .L_14)
.L_14:
        /*002c*/ 	.word	0x00000000
        /*0030*/ 	.short	0x0000
        /*0032*/ 	.short	0x0000
        /*0034*/ 	.byte	0x00, 0xf4, 0x21, 0x00


	//----- nvinfo : EIATTR_SPARSE_MMA_MASK
	.align		4
.L_15:
        /*0038*/ 	.byte	0x03, 0x50
        /*003a*/ 	.short	0x0000


	//----- nvinfo : EIATTR_MAXREG_COUNT
	.align		4
        /*003c*/ 	.byte	0x03, 0x1b
        /*003e*/ 	.short	0x00ff


	//----- nvinfo : EIATTR_EXIT_INSTR_OFFSETS
	.align		4
        /*0040*/ 	.byte	0x04, 0x1c
        /*0042*/ 	.short	(.L_17 - .L_16)


	//   ....[0]....
.L_16:
        /*0044*/ 	.word	0x000001a0


	//   ....[1]....
        /*0048*/ 	.word	0x000001c0


	//----- nvinfo : EIATTR_REQNTID
	.align		4
.L_17:
        /*004c*/ 	.byte	0x04, 0x10
        /*004e*/ 	.short	(.L_19 - .L_18)
.L_18:
        /*0050*/ 	.word	0x00000080
        /*0054*/ 	.word	0x00000001
        /*0058*/ 	.word	0x00000001


	//----- nvinfo : EIATTR_CBANK_PARAM_SIZE
	.align		4
.L_19:
        /*005c*/ 	.byte	0x03, 0x19
        /*005e*/ 	.short	0x0014


	//----- nvinfo : EIATTR_PARAM_CBANK
	.align		4
        /*0060*/ 	.byte	0x04, 0x0a
        /*0062*/ 	.short	(.L_21 - .L_20)
	.align		4
.L_20:
        /*0064*/ 	.word	index@(.nv.constant0.triton_poi_fused_convolution_relu_54)
        /*0068*/ 	.short	0x0210
        /*006a*/ 	.short	0x0014


	//----- nvinfo : EIATTR_SW_WAR
	.align		4
.L_21:
        /*006c*/ 	.byte	0x04, 0x36
        /*006e*/ 	.short	(.L_23 - .L_22)
.L_22:
        /*0070*/ 	.word	0x00000008
.L_23:


//--------------------- .nv.callgraph             --------------------------
	.section	.nv.callgraph,"",@"SHT_CUDA_CALLGRAPH"
	.align	4
	.sectionentsize	8
	.align		4
        /*0000*/ 	.word	0x00000000
	.align		4
        /*0004*/ 	.word	0xffffffff
	.align		4
        /*0008*/ 	.word	0x00000000
	.align		4
        /*000c*/ 	.word	0xfffffffe
	.align		4
        /*0010*/ 	.word	0x00000000
	.align		4
        /*0014*/ 	.word	0xfffffffd
	.align		4
        /*0018*/ 	.word	0x00000000
	.align		4
        /*001c*/ 	.word	0xfffffffc


//--------------------- .text.triton_poi_fused_convolution_relu_54 --------------------------
	.section	.text.triton_poi_fused_convolution_relu_54,"ax",@progbits
	.align	128
        .global         triton_poi_fused_convolution_relu_54
        .type           triton_poi_fused_convolution_relu_54,@function
        .size           triton_poi_fused_convolution_relu_54,(.L_x_1 - triton_poi_fused_convolution_relu_54)
        .other          triton_poi_fused_convolution_relu_54,@"STO_CUDA_ENTRY STV_DEFAULT"
triton_poi_fused_convolution_relu_54:
.text.triton_poi_fused_convolution_relu_54:
[----:B------:R-:W0:Y:S02]  /*0000*/  LDC R1, c[0x0][0x28] ;  /* 0x00000a00ff017b82 */ /* 0x000e240000000800 */
[----:B------:R-:W1:Y:S01]  /*0010*/  S2R R0, SR_TID.X ;  /* 0x0000000000007919 */ /* 0x000e620000002100 */
[----:B------:R-:W2:Y:S01]  /*0020*/  LDC.64 R2, c[0x0][0x210] ;  /* 0x00008400ff027b82 */ /* 0x000ea20000000a00 */
[----:B------:R-:W-:Y:S01]  /*0030*/  ULDC.64 UR4, c[0x0][0x208] ;  /* 0x0000820000047ab9 */ /* 0x000fe20000000a00 */
[----:B------:R-:W3:Y:S06]  /*0040*/  S2R R7, SR_CTAID.X ;  /* 0x0000000000077919 */ /* 0x000eec0000002500 */
[----:B------:R-:W4:Y:S01]  /*0050*/  LDC.64 R4, c[0x0][0x218] ;  /* 0x00008600ff047b82 */ /* 0x000f220000000a00 */
[----:B-1----:R-:W-:-:S05]  /*0060*/  IMAD.SHL.U32 R0, R0, 0x2, RZ ;  /* 0x0000000200007824 */ /* 0x002fca00078e00ff */
[----:B------:R-:W-:-:S05]  /*0070*/  LOP3.LUT R0, R0, 0xfe, RZ, 0xc0, !PT ;  /* 0x000000fe00007812 */ /* 0x000fca00078ec0ff */
[----:B---3--:R-:W-:-:S04]  /*0080*/  IMAD R7, R7, 0x100, R0 ;  /* 0x0000010007077824 */ /* 0x008fc800078e0200 */
[C---:B------:R-:W-:Y:S01]  /*0090*/  IMAD.HI R0, R7.reuse, 0x38e38e39, RZ ;  /* 0x38e38e3907007827 */ /* 0x040fe200078e02ff */
[----:B------:R-:W-:-:S03]  /*00a0*/  ISETP.GE.AND P2, PT, R7, 0x240, PT ;  /* 0x000002400700780c */ /* 0x000fc60003f46270 */
[----:B--2---:R-:W-:Y:S01]  /*00b0*/  IMAD.WIDE R2, R7, 0x4, R2 ;  /* 0x0000000407027825 */ /* 0x004fe200078e0202 */
[----:B------:R-:W-:-:S04]  /*00c0*/  SHF.R.U32.HI R9, RZ, 0x1f, R0 ;  /* 0x0000001fff097819 */ /* 0x000fc80000011600 */
[----:B------:R-:W-:-:S05]  /*00d0*/  LEA.HI.SX32 R0, R0, R9, 0x1b ;  /* 0x0000000900007211 */ /* 0x000fca00078fdaff */
[----:B------:R-:W-:Y:S01]  /*00e0*/  IMAD R9, R0, -0x90, R7 ;  /* 0xffffff7000097824 */ /* 0x000fe200078e0207 */
[----:B------:R-:W-:-:S03]  /*00f0*/  CS2R R6, SRZ ;  /* 0x0000000000067805 */ /* 0x000fc6000001ff00 */
[----:B----4-:R-:W-:Y:S01]  /*0100*/  IMAD.WIDE R4, R9, 0x4, R4 ;  /* 0x0000000409047825 */ /* 0x010fe200078e0204 */
[----:B------:R-:W-:Y:S02]  /*0110*/  CS2R R8, SRZ ;  /* 0x0000000000087805 */ /* 0x000fe4000001ff00 */
[----:B------:R-:W2:Y:S04]  /*0120*/  @!P2 LDG.E.64 R6, desc[UR4][R2.64] ;  /* 0x000000040206a981 */ /* 0x000ea8000c1e1b00 */
[----:B------:R-:W2:Y:S02]  /*0130*/  @!P2 LDG.E.EL.64 R8, desc[UR4][R4.64] ;  /* 0x000000040408a981 */ /* 0x000ea4000c2e1b00 */
[----:B--2---:R-:W-:Y:S01]  /*0140*/  FSETP.GEU.AND P0, PT, R6, -R8, PT ;  /* 0x800000080600720b */ /* 0x004fe20003f0e000 */
[----:B------:R-:W-:Y:S01]  /*0150*/  FADD R6, R8, R6 ;  /* 0x0000000608067221 */ /* 0x000fe20000000000 */
[----:B------:R-:W-:Y:S01]  /*0160*/  FADD R0, R9, R7 ;  /* 0x0000000709007221 */ /* 0x000fe20000000000 */
[----:B------:R-:W-:-:S03]  /*0170*/  FSETP.GEU.AND P1, PT, R7, -R9, PT ;  /* 0x800000090700720b */ /* 0x000fc60003f2e000 */
[----:B------:R-:W-:Y:S02]  /*0180*/  FSEL R6, R6, RZ, P0 ;  /* 0x000000ff06067208 */ /* 0x000fe40000000000 */
[----:B------:R-:W-:Y:S01]  /*0190*/  FSEL R7, R0, RZ, P1 ;  /* 0x000000ff00077208 */ /* 0x000fe20000800000 */
[----:B------:R-:W-:Y:S07]  /*01a0*/  @P2 EXIT ;  /* 0x000000000000294d */ /* 0x000fee0003800000 */
[----:B------:R-:W-:Y:S01]  /*01b0*/  STG.E.64 desc[UR4][R2.64], R6 ;  /* 0x0000000602007986 */ /* 0x000fe2000c101b04 */
[----:B------:R-:W-:Y:S05]  /*01c0*/  EXIT ;  /* 0x000000000000794d */ /* 0x000fea0003800000 */
.L_x_0:
[----:B------:R-:W-:-:S00]  /*01d0*/  BRA `(.L_x_0) ;  /* 0xfffffffc00fc7947 */ /* 0x000fc0000383ffff */
[----:B------:R-:W-:-:S00]  /*01e0*/  NOP ;  /* 0x0000000000007918 */ /* 0x000fc00000000000 */
        /* <DEDUP_REMOVED lines=9> */
.L_x_1:


//--------------------- .nv.constant0.triton_poi_fused_convolution_relu_54 --------------------------
	.section	.nv.constant0.triton_poi_fused_convolution_relu_54,"a",@progbits
	.sectionflags	@""
	.align	4
.nv.constant0.triton_poi_fused_convolution_relu_54:
	.zero		548
